//
// Generated by NVIDIA NVVM Compiler
//
// Compiler Build ID: CL-36424714
// Cuda compilation tools, release 13.0, V13.0.88
// Based on NVVM 20.0.0
//

.version 9.0
.target sm_100
.address_size 64

	// .globl	_Z14cuda_reductionPdiS_
// _ZZ14cuda_reductionPdiS_E2sm has been demoted

.visible .entry _Z14cuda_reductionPdiS_(
	.param .u64 .ptr .align 1 _Z14cuda_reductionPdiS__param_0,
	.param .u32 _Z14cuda_reductionPdiS__param_1,
	.param .u64 .ptr .align 1 _Z14cuda_reductionPdiS__param_2
)
{
	.reg .pred 	%p<5>;
	.reg .b32 	%r<34>;
	.reg .b64 	%rd<10>;
	.reg .b64 	%fd<4>;
	// demoted variable
	.shared .align 4 .b8 _ZZ14cuda_reductionPdiS_E2sm[256];
	ld.param.u64 	%rd2, [_Z14cuda_reductionPdiS__param_0];
	ld.param.u64 	%rd1, [_Z14cuda_reductionPdiS__param_2];
	cvta.to.global.u64 	%rd3, %rd2;
	mov.u32 	%r1, %tid.x;
	and.b32  	%r2, %r1, 31;
	mul.wide.u32 	%rd4, %r1, 8;
	add.s64 	%rd5, %rd3, %rd4;
	ld.global.v2.u32 	{%r7, %r8}, [%rd5];
	shl.b32 	%r9, %r1, 1;
	and.b32  	%r10, %r9, 1984;
	or.b32  	%r11, %r10, %r2;
	shl.b32 	%r12, %r11, 2;
	mov.u32 	%r13, _ZZ14cuda_reductionPdiS_E2sm;
	add.s32 	%r3, %r13, %r12;
	st.shared.u32 	[%r3], %r7;
	st.shared.u32 	[%r3+128], %r8;
	bar.sync 	0;
	mov.u32 	%r33, %ntid.x;
	setp.lt.u32 	%p1, %r33, 2;
	@%p1 bra 	$L__BB0_4;
$L__BB0_1:
	shr.u32 	%r6, %r33, 1;
	setp.ge.u32 	%p2, %r1, %r6;
	@%p2 bra 	$L__BB0_3;
	ld.shared.u32 	%r14, [%r3];
	ld.shared.u32 	%r15, [%r3+128];
	mov.b64 	%rd6, {%r14, %r15};
	mov.b64 	%fd1, %rd6;
	add.s32 	%r16, %r6, %r1;
	and.b32  	%r17, %r16, 31;
	shl.b32 	%r18, %r16, 1;
	and.b32  	%r19, %r18, 4032;
	or.b32  	%r20, %r19, %r17;
	shl.b32 	%r21, %r20, 2;
	add.s32 	%r23, %r13, %r21;
	ld.shared.u32 	%r24, [%r23];
	ld.shared.u32 	%r25, [%r23+128];
	mov.b64 	%rd7, {%r24, %r25};
	mov.b64 	%fd2, %rd7;
	min.f64 	%fd3, %fd1, %fd2;
	mov.b64 	%rd8, %fd3;
	mov.b64 	{%r26, %r27}, %rd8;
	st.shared.u32 	[%r3], %r26;
	st.shared.u32 	[%r3+128], %r27;
$L__BB0_3:
	bar.sync 	0;
	setp.gt.u32 	%p3, %r33, 3;
	mov.u32 	%r33, %r6;
	@%p3 bra 	$L__BB0_1;
$L__BB0_4:
	setp.ne.s32 	%p4, %r1, 0;
	@%p4 bra 	$L__BB0_6;
	shl.b32 	%r28, %r2, 2;
	add.s32 	%r30, %r13, %r28;
	ld.shared.u32 	%r31, [%r30];
	ld.shared.u32 	%r32, [%r30+128];
	cvta.to.global.u64 	%rd9, %rd1;
	st.global.v2.u32 	[%rd9], {%r31, %r32};
$L__BB0_6:
	ret;

}


// ===== COMPILED SASS (sm_100) =====

	.target	sm_100

	.elftype	@"ET_EXEC"


//--------------------- .note.nv.tkinfo           --------------------------
	.section	.note.nv.tkinfo,"",@"SHT_NOTE"
	.sectionflags	@"SHF_NOTE_NV_TKINFO"
	.tkinfo
        /*0018*/ 	.word	0x00000002
        /*0030*/ 	.string	""
        /*0030*/ 	.string	"ptxas"
        /*0030*/ 	.string	"Cuda compilation tools, release 13.0, V13.0.88"
        /*0030*/ 	.string	"Build cuda_13.0.r13.0/compiler.36424714_0"
        /*0030*/ 	.string	"-arch sm_100 -m 64 "



//--------------------- .note.nv.cuinfo           --------------------------
	.section	.note.nv.cuinfo,"",@"SHT_NOTE"
	.sectionflags	@"SHF_NOTE_NV_CUINFO"
        /*0018*/ 	.short	0x0002
        /*001a*/ 	.short	0x0064
        /*001c*/ 	.short	0x0082
	.zero		2


//--------------------- .nv.info                  --------------------------
	.section	.nv.info,"",@"SHT_CUDA_INFO"
	.align	4


	//----- nvinfo : EIATTR_REGCOUNT
	.align		4
        /*0000*/ 	.byte	0x04, 0x2f
        /*0002*/ 	.short	(.L_1 - .L_0)
	.align		4
.L_0:
        /*0004*/ 	.word	index@(_Z14cuda_reductionPdiS_)
        /*0008*/ 	.word	0x00000010


	//----- nvinfo : EIATTR_FRAME_SIZE
	.align		4
.L_1:
        /*000c*/ 	.byte	0x04, 0x11
        /*000e*/ 	.short	(.L_3 - .L_2)
	.align		4
.L_2:
        /*0010*/ 	.word	index@(_Z14cuda_reductionPdiS_)
        /*0014*/ 	.word	0x00000000


	//----- nvinfo : EIATTR_MIN_STACK_SIZE
	.align		4
.L_3:
        /*0018*/ 	.byte	0x04, 0x12
        /*001a*/ 	.short	(.L_5 - .L_4)
	.align		4
.L_4:
        /*001c*/ 	.word	index@(_Z14cuda_reductionPdiS_)
        /*0020*/ 	.word	0x00000000
.L_5:


//--------------------- .nv.compat                --------------------------
	.section	.nv.compat,"",@"SHT_CUDA_COMPAT_INFO"
	.align	4
        /*0000*/ 	.byte	0x02, 0x09, 0x00, 0x00, 0x02, 0x02, 0x01, 0x00, 0x02, 0x05, 0x05, 0x00, 0x03, 0x07, 0x01, 0x01
        /*0010*/ 	.byte	0x02, 0x03, 0x00, 0x00, 0x02, 0x06, 0x01, 0x00, 0x04, 0x0b, 0x08, 0x00, 0x01, 0x00, 0x00, 0x00
        /*0020*/ 	.byte	0x00, 0x00, 0x00, 0x00


//--------------------- .nv.info._Z14cuda_reductionPdiS_ --------------------------
	.section	.nv.info._Z14cuda_reductionPdiS_,"",@"SHT_CUDA_INFO"
	.sectionflags	@""
	.align	4


	//----- nvinfo : EIATTR_CUDA_API_VERSION
	.align		4
        /*0000*/ 	.byte	0x04, 0x37
        /*0002*/ 	.short	(.L_7 - .L_6)
.L_6:
        /*0004*/ 	.word	0x00000082


	//----- nvinfo : EIATTR_KPARAM_INFO
	.align		4
.L_7:
        /*0008*/ 	.byte	0x04, 0x17
        /*000a*/ 	.short	(.L_9 - .L_8)
.L_8:
        /*000c*/ 	.word	0x00000000
        /*0010*/ 	.short	0x0002
        /*0012*/ 	.short	0x0010
        /*0014*/ 	.byte	0x00, 0xf5, 0x21, 0x00


	//----- nvinfo : EIATTR_KPARAM_INFO
	.align		4
.L_9:
        /*0018*/ 	.byte	0x04, 0x17
        /*001a*/ 	.short	(.L_11 - .L_10)
.L_10:
        /*001c*/ 	.word	0x00000000
        /*0020*/ 	.short	0x0001
        /*0022*/ 	.short	0x0008
        /*0024*/ 	.byte	0x00, 0xf0, 0x11, 0x00


	//----- nvinfo : EIATTR_KPARAM_INFO
	.align		4
.L_11:
        /*0028*/ 	.byte	0x04, 0x17
        /*002a*/ 	.short	(.L_13 - .L_12)
.L_12:
        /*002c*/ 	.word	0x00000000
        /*0030*/ 	.short	0x0000
        /*0032*/ 	.short	0x0000
        /*0034*/ 	.byte	0x00, 0xf5, 0x21, 0x00


	//----- nvinfo : EIATTR_SPARSE_MMA_MASK
	.align		4
.L_13:
        /*0038*/ 	.byte	0x03, 0x50
        /*003a*/ 	.short	0x0000


	//----- nvinfo : EIATTR_MAXREG_COUNT
	.align		4
        /*003c*/ 	.byte	0x03, 0x1b
        /*003e*/ 	.short	0x00ff


	//----- nvinfo : EIATTR_NUM_BARRIERS
	.align		4
        /*0040*/ 	.byte	0x02, 0x4c
        /*0042*/ 	.byte	0x01
	.zero		1


	//----- nvinfo : EIATTR_MERCURY_ISA_VERSION
	.align		4
        /*0044*/ 	.byte	0x03, 0x5f
        /*0046*/ 	.short	0x0101


	//----- nvinfo : EIATTR_VRC_CTA_INIT_COUNT
	.align		4
        /*0048*/ 	.byte	0x02, 0x4a
	.zero		1
	.zero		1


	//----- nvinfo : EIATTR_EXIT_INSTR_OFFSETS
	.align		4
        /*004c*/ 	.byte	0x04, 0x1c
        /*004e*/ 	.short	(.L_15 - .L_14)


	//   ....[0]....
.L_14:
        /*0050*/ 	.word	0x00000300


	//   ....[1]....
        /*0054*/ 	.word	0x00000360


	//----- nvinfo : EIATTR_CRS_STACK_SIZE
	.align		4
.L_15:
        /*0058*/ 	.byte	0x04, 0x1e
        /*005a*/ 	.short	(.L_17 - .L_16)
.L_16:
        /*005c*/ 	.word	0x00000000


	//----- nvinfo : EIATTR_CBANK_PARAM_SIZE
	.align		4
.L_17:
        /*0060*/ 	.byte	0x03, 0x19
        /*0062*/ 	.short	0x0018


	//----- nvinfo : EIATTR_PARAM_CBANK
	.align		4
        /*0064*/ 	.byte	0x04, 0x0a
        /*0066*/ 	.short	(.L_19 - .L_18)
	.align		4
.L_18:
        /*0068*/ 	.word	index@(.nv.constant0._Z14cuda_reductionPdiS_)
        /*006c*/ 	.short	0x0380
        /*006e*/ 	.short	0x0018


	//----- nvinfo : EIATTR_SW_WAR
	.align		4
.L_19:
        /*0070*/ 	.byte	0x04, 0x36
        /*0072*/ 	.short	(.L_21 - .L_20)
.L_20:
        /*0074*/ 	.word	0x00000008
.L_21:


//--------------------- .nv.callgraph             --------------------------
	.section	.nv.callgraph,"",@"SHT_CUDA_CALLGRAPH"
	.align	4
	.sectionentsize	8
	.align		4
        /*0000*/ 	.word	0x00000000
	.align		4
        /*0004*/ 	.word	0xffffffff
	.align		4
        /*0008*/ 	.word	0x00000000
	.align		4
        /*000c*/ 	.word	0xfffffffe
	.align		4
        /*0010*/ 	.word	0x00000000
	.align		4
        /*0014*/ 	.word	0xfffffffd
	.align		4
        /*0018*/ 	.word	0x00000000
	.align		4
        /*001c*/ 	.word	0xfffffffc


//--------------------- .text._Z14cuda_reductionPdiS_ --------------------------
	.section	.text._Z14cuda_reductionPdiS_,"ax",@progbits
	.align	128
        .global         _Z14cuda_reductionPdiS_
        .type           _Z14cuda_reductionPdiS_,@function
        .size           _Z14cuda_reductionPdiS_,(.L_x_5 - _Z14cuda_reductionPdiS_)
        .other          _Z14cuda_reductionPdiS_,@"STO_CUDA_ENTRY STV_DEFAULT"
_Z14cuda_reductionPdiS_:
.text._Z14cuda_reductionPdiS_:
[----:B------:R-:W-:Y:S01]  /*0000*/  LDC R1, c[0x0][0x37c] ;  /* 0x0000df00ff017b82 */ /* 0x000fe20000000800 */
[----:B------:R-:W0:Y:S07]  /*0010*/  S2R R9, SR_TID.X ;  /* 0x0000000000097919 */ /* 0x000e2e0000002100 */
[----:B------:R-:W0:Y:S01]  /*0020*/  LDC.64 R2, c[0x0][0x380] ;  /* 0x0000e000ff027b82 */ /* 0x000e220000000a00 */
[----:B------:R-:W1:Y:S01]  /*0030*/  LDCU.64 UR8, c[0x0][0x358] ;  /* 0x00006b00ff0877ac */ /* 0x000e620008000a00 */
[----:B0-----:R-:W-:-:S06]  /*0040*/  IMAD.WIDE.U32 R2, R9, 0x8, R2 ;  /* 0x0000000809027825 */ /* 0x001fcc00078e0002 */
[----:B-1----:R-:W2:Y:S01]  /*0050*/  LDG.E.64 R2, desc[UR8][R2.64] ;  /* 0x0000000802027981 */ /* 0x002ea2000c1e1b00 */
[----:B------:R-:W0:Y:S01]  /*0060*/  S2UR UR5, SR_CgaCtaId ;  /* 0x00000000000579c3 */ /* 0x000e220000008800 */
[----:B------:R-:W-:Y:S01]  /*0070*/  IMAD.SHL.U32 R0, R9, 0x2, RZ ;  /* 0x0000000209007824 */ /* 0x000fe200078e00ff */
[----:B------:R-:W-:-:S04]  /*0080*/  UMOV UR4, 0x400 ;  /* 0x0000040000047882 */ /* 0x000fc80000000000 */
[----:B------:R-:W-:-:S04]  /*0090*/  LOP3.LUT R0, R0, 0x7c0, RZ, 0xc0, !PT ;  /* 0x000007c000007812 */ /* 0x000fc800078ec0ff */
[----:B------:R-:W-:Y:S01]  /*00a0*/  LOP3.LUT R0, R0, 0x1f, R9, 0xf8, !PT ;  /* 0x0000001f00007812 */ /* 0x000fe200078ef809 */
[----:B0-----:R-:W-:Y:S01]  /*00b0*/  ULEA UR4, UR5, UR4, 0x18 ;  /* 0x0000000405047291 */ /* 0x001fe2000f8ec0ff */
[----:B------:R-:W0:Y:S05]  /*00c0*/  LDCU UR5, c[0x0][0x360] ;  /* 0x00006c00ff0577ac */ /* 0x000e2a0008000800 */
[----:B------:R-:W-:Y:S02]  /*00d0*/  LEA R7, R0, UR4, 0x2 ;  /* 0x0000000400077c11 */ /* 0x000fe4000f8e10ff */
[----:B------:R-:W-:Y:S01]  /*00e0*/  LOP3.LUT R0, R9, 0x1f, RZ, 0xc0, !PT ;  /* 0x0000001f09007812 */ /* 0x000fe200078ec0ff */
[----:B0-----:R-:W-:-:S02]  /*00f0*/  UISETP.GE.U32.AND UP0, UPT, UR5, 0x2, UPT ;  /* 0x000000020500788c */ /* 0x001fc4000bf06070 */
[----:B--2---:R0:W-:Y:S04]  /*0100*/  STS [R7], R2 ;  /* 0x0000000207007388 */ /* 0x0041e80000000800 */
[----:B------:R0:W-:Y:S01]  /*0110*/  STS [R7+0x80], R3 ;  /* 0x0000800307007388 */ /* 0x0001e20000000800 */
[----:B------:R-:W-:Y:S06]  /*0120*/  BAR.SYNC.DEFER_BLOCKING 0x0 ;  /* 0x0000000000007b1d */ /* 0x000fec0000010000 */
[----:B------:R-:W-:Y:S05]  /*0130*/  BRA.U !UP0, `(.L_x_0) ;  /* 0x00000001086c7547 */ /* 0x000fea000b800000 */
.L_x_3:
[----:B------:R-:W-:Y:S01]  /*0140*/  USHF.R.U32.HI UR6, URZ, 0x1, UR5 ;  /* 0x00000001ff067899 */ /* 0x000fe20008011605 */
[----:B------:R-:W-:Y:S05]  /*0150*/  BSSY.RECONVERGENT B0, `(.L_x_1) ;  /* 0x0000015000007945 */ /* 0x000fea0003800200 */
[----:B------:R-:W-:-:S13]  /*0160*/  ISETP.GE.U32.AND P0, PT, R9, UR6, PT ;  /* 0x0000000609007c0c */ /* 0x000fda000bf06070 */
[----:B-1----:R-:W-:Y:S05]  /*0170*/  @P0 BRA `(.L_x_2) ;  /* 0x0000000000480947 */ /* 0x002fea0003800000 */
[----:B0-----:R-:W-:-:S04]  /*0180*/  VIADD R2, R9, UR6 ;  /* 0x0000000609027c36 */ /* 0x001fc80008000000 */
[----:B------:R-:W-:-:S05]  /*0190*/  IMAD.SHL.U32 R3, R2, 0x2, RZ ;  /* 0x0000000202037824 */ /* 0x000fca00078e00ff */
[----:B------:R-:W-:-:S04]  /*01a0*/  LOP3.LUT R3, R3, 0xfc0, RZ, 0xc0, !PT ;  /* 0x00000fc003037812 */ /* 0x000fc800078ec0ff */
[----:B------:R-:W-:Y:S02]  /*01b0*/  LOP3.LUT R3, R3, 0x1f, R2, 0xf8, !PT ;  /* 0x0000001f03037812 */ /* 0x000fe400078ef802 */
[----:B------:R-:W-:Y:S02]  /*01c0*/  LDS R2, [R7] ;  /* 0x0000000007027984 */ /* 0x000fe40000000800 */
[----:B------:R-:W-:Y:S02]  /*01d0*/  LEA R6, R3, UR4, 0x2 ;  /* 0x0000000403067c11 */ /* 0x000fe4000f8e10ff */
[----:B------:R-:W0:Y:S04]  /*01e0*/  LDS R3, [R7+0x80] ;  /* 0x0000800007037984 */ /* 0x000e280000000800 */
[----:B------:R-:W-:Y:S04]  /*01f0*/  LDS R4, [R6] ;  /* 0x0000000006047984 */ /* 0x000fe80000000800 */
[----:B------:R-:W1:Y:S01]  /*0200*/  LDS R5, [R6+0x80] ;  /* 0x0000800006057984 */ /* 0x000e620000000800 */
[----:B0-----:R-:W-:Y:S01]  /*0210*/  IMAD.MOV.U32 R8, RZ, RZ, R3 ;  /* 0x000000ffff087224 */ /* 0x001fe200078e0003 */
[----:B-1----:R-:W-:Y:S01]  /*0220*/  DSETP.MIN.AND P0, P1, R2, R4, PT ;  /* 0x000000040200722a */ /* 0x002fe20003900000 */
[----:B------:R-:W-:-:S05]  /*0230*/  IMAD.MOV.U32 R11, RZ, RZ, R5 ;  /* 0x000000ffff0b7224 */ /* 0x000fca00078e0005 */
[----:B------:R-:W-:Y:S02]  /*0240*/  FSEL R13, R8, R11, P0 ;  /* 0x0000000b080d7208 */ /* 0x000fe40000000000 */
[----:B------:R-:W-:-:S05]  /*0250*/  SEL R2, R2, R4, P0 ;  /* 0x0000000402027207 */ /* 0x000fca0000000000 */
[----:B------:R1:W-:Y:S01]  /*0260*/  STS [R7], R2 ;  /* 0x0000000207007388 */ /* 0x0003e20000000800 */
[----:B------:R-:W-:-:S05]  /*0270*/  @P1 LOP3.LUT R13, R11, 0x80000, RZ, 0xfc, !PT ;  /* 0x000800000b0d1812 */ /* 0x000fca00078efcff */
[----:B------:R-:W-:-:S05]  /*0280*/  IMAD.MOV.U32 R3, RZ, RZ, R13 ;  /* 0x000000ffff037224 */ /* 0x000fca00078e000d */
[----:B------:R1:W-:Y:S02]  /*0290*/  STS [R7+0x80], R3 ;  /* 0x0000800307007388 */ /* 0x0003e40000000800 */
.L_x_2:
[----:B------:R-:W-:Y:S05]  /*02a0*/  BSYNC.RECONVERGENT B0 ;  /* 0x0000000000007941 */ /* 0x000fea0003800200 */
.L_x_1:
[----:B------:R-:W-:Y:S01]  /*02b0*/  BAR.SYNC.DEFER_BLOCKING 0x0 ;  /* 0x0000000000007b1d */ /* 0x000fe20000010000 */
[----:B------:R-:W-:-:S05]  /*02c0*/  UISETP.GT.U32.AND UP0, UPT, UR5, 0x3, UPT ;  /* 0x000000030500788c */ /* 0x000fca000bf04070 */
[----:B------:R-:W-:-:S04]  /*02d0*/  UMOV UR5, UR6 ;  /* 0x0000000600057c82 */ /* 0x000fc80008000000 */
[----:B------:R-:W-:Y:S05]  /*02e0*/  BRA.U UP0, `(.L_x_3) ;  /* 0xfffffffd00947547 */ /* 0x000fea000b83ffff */
.L_x_0:
[----:B------:R-:W-:-:S13]  /*02f0*/  ISETP.NE.AND P0, PT, R9, RZ, PT ;  /* 0x000000ff0900720c */ /* 0x000fda0003f05270 */
[----:B------:R-:W-:Y:S05]  /*0300*/  @P0 EXIT ;  /* 0x000000000000094d */ /* 0x000fea0003800000 */
[----:B------:R-:W-:Y:S01]  /*0310*/  LEA R0, R0, UR4, 0x2 ;  /* 0x0000000400007c11 */ /* 0x000fe2000f8e10ff */
[----:B01----:R-:W0:Y:S04]  /*0320*/  LDC.64 R2, c[0x0][0x390] ;  /* 0x0000e400ff027b82 */ /* 0x003e280000000a00 */
[----:B------:R-:W-:Y:S04]  /*0330*/  LDS R4, [R0] ;  /* 0x0000000000047984 */ /* 0x000fe80000000800 */
[----:B------:R-:W0:Y:S04]  /*0340*/  LDS R5, [R0+0x80] ;  /* 0x0000800000057984 */ /* 0x000e280000000800 */
[----:B0-----:R-:W-:Y:S01]  /*0350*/  STG.E.64 desc[UR8][R2.64], R4 ;  /* 0x0000000402007986 */ /* 0x001fe2000c101b08 */
[----:B------:R-:W-:Y:S05]  /*0360*/  EXIT ;  /* 0x000000000000794d */ /* 0x000fea0003800000 */
.L_x_4:
[----:B------:R-:W-:-:S00]  /*0370*/  BRA `(.L_x_4) ;  /* 0xfffffffc00fc7947 */ /* 0x000fc0000383ffff */
[----:B------:R-:W-:-:S00]  /*0380*/  NOP ;  /* 0x0000000000007918 */ /* 0x000fc00000000000 */
[----:B------:R-:W-:-:S00]  /*0390*/  NOP ;  /* 0x0000000000007918 */ /* 0x000fc00000000000 */
[----:B------:R-:W-:-:S00]  /*03a0*/  NOP ;  /* 0x0000000000007918 */ /* 0x000fc00000000000 */
[----:B------:R-:W-:-:S00]  /*03b0*/  NOP ;  /* 0x0000000000007918 */ /* 0x000fc00000000000 */
[----:B------:R-:W-:-:S00]  /*03c0*/  NOP ;  /* 0x0000000000007918 */ /* 0x000fc00000000000 */
[----:B------:R-:W-:-:S00]  /*03d0*/  NOP ;  /* 0x0000000000007918 */ /* 0x000fc00000000000 */
[----:B------:R-:W-:-:S00]  /*03e0*/  NOP ;  /* 0x0000000000007918 */ /* 0x000fc00000000000 */
[----:B------:R-:W-:-:S00]  /*03f0*/  NOP ;  /* 0x0000000000007918 */ /* 0x000fc00000000000 */
.L_x_5:


//--------------------- .nv.shared._Z14cuda_reductionPdiS_ --------------------------
	.section	.nv.shared._Z14cuda_reductionPdiS_,"aw",@nobits
	.sectionflags	@""
	.align	4
.nv.shared._Z14cuda_reductionPdiS_:
	.zero		1280


//--------------------- .nv.shared.reserved.0     --------------------------
	.section	.nv.shared.reserved.0,"aw",@nobits
	.weak		__nv_reservedSMEM_offset_0_alias
	.size		__nv_reservedSMEM_offset_0_alias, 0, 64
	.other		__nv_reservedSMEM_offset_0_alias,@"STO_CUDA_RESERVED_SHARED STV_DEFAULT"
__nv_reservedSMEM_offset_0_alias:
	.zero		0
	.zero		64


//--------------------- .nv.constant0._Z14cuda_reductionPdiS_ --------------------------
	.section	.nv.constant0._Z14cuda_reductionPdiS_,"a",@progbits
	.sectionflags	@""
	.align	4
.nv.constant0._Z14cuda_reductionPdiS_:
	.zero		920


//--------------------- SYMBOLS --------------------------

	.type		.nv.reservedSmem.offset0,@object
	.size		.nv.reservedSmem.offset0,0x4
	.type		.nv.reservedSmem.cap,@object
	.size		.nv.reservedSmem.cap,0x4
